//
// Generated by NVIDIA NVVM Compiler
//
// Compiler Build ID: CL-36424714
// Cuda compilation tools, release 13.0, V13.0.88
// Based on NVVM 20.0.0
//

.version 9.0
.target sm_100
.address_size 64

	// .globl	_Z9RGBtoGrayPdS_S_S_ii

.visible .entry _Z9RGBtoGrayPdS_S_S_ii(
	.param .u64 .ptr .align 1 _Z9RGBtoGrayPdS_S_S_ii_param_0,
	.param .u64 .ptr .align 1 _Z9RGBtoGrayPdS_S_S_ii_param_1,
	.param .u64 .ptr .align 1 _Z9RGBtoGrayPdS_S_S_ii_param_2,
	.param .u64 .ptr .align 1 _Z9RGBtoGrayPdS_S_S_ii_param_3,
	.param .u32 _Z9RGBtoGrayPdS_S_S_ii_param_4,
	.param .u32 _Z9RGBtoGrayPdS_S_S_ii_param_5
)
{
	.reg .pred 	%p<4>;
	.reg .b32 	%r<12>;
	.reg .b64 	%rd<14>;
	.reg .b64 	%fd<7>;

	ld.param.u64 	%rd1, [_Z9RGBtoGrayPdS_S_S_ii_param_0];
	ld.param.u64 	%rd2, [_Z9RGBtoGrayPdS_S_S_ii_param_1];
	ld.param.u64 	%rd3, [_Z9RGBtoGrayPdS_S_S_ii_param_2];
	ld.param.u64 	%rd4, [_Z9RGBtoGrayPdS_S_S_ii_param_3];
	ld.param.u32 	%r3, [_Z9RGBtoGrayPdS_S_S_ii_param_4];
	ld.param.u32 	%r4, [_Z9RGBtoGrayPdS_S_S_ii_param_5];
	mov.u32 	%r5, %ctaid.x;
	mov.u32 	%r6, %ntid.x;
	mov.u32 	%r7, %tid.x;
	mad.lo.s32 	%r1, %r5, %r6, %r7;
	mov.u32 	%r8, %ctaid.y;
	mov.u32 	%r9, %ntid.y;
	mov.u32 	%r10, %tid.y;
	mad.lo.s32 	%r2, %r8, %r9, %r10;
	setp.ge.s32 	%p1, %r2, %r4;
	setp.ge.s32 	%p2, %r1, %r3;
	or.pred  	%p3, %p2, %p1;
	@%p3 bra 	$L__BB0_2;
	cvta.to.global.u64 	%rd5, %rd2;
	cvta.to.global.u64 	%rd6, %rd3;
	cvta.to.global.u64 	%rd7, %rd4;
	cvta.to.global.u64 	%rd8, %rd1;
	mad.lo.s32 	%r11, %r3, %r1, %r2;
	mul.wide.s32 	%rd9, %r11, 8;
	add.s64 	%rd10, %rd5, %rd9;
	ld.global.f64 	%fd1, [%rd10];
	add.s64 	%rd11, %rd6, %rd9;
	ld.global.f64 	%fd2, [%rd11];
	mul.f64 	%fd3, %fd2, 0d3FE2C8B439581062;
	fma.rn.f64 	%fd4, %fd1, 0d3FD322D0E5604189, %fd3;
	add.s64 	%rd12, %rd7, %rd9;
	ld.global.f64 	%fd5, [%rd12];
	fma.rn.f64 	%fd6, %fd5, 0d3FBD2F1A9FBE76C9, %fd4;
	add.s64 	%rd13, %rd8, %rd9;
	st.global.f64 	[%rd13], %fd6;
$L__BB0_2:
	ret;

}


// ===== COMPILED SASS (sm_100) =====

	.target	sm_100

	.elftype	@"ET_EXEC"


//--------------------- .note.nv.tkinfo           --------------------------
	.section	.note.nv.tkinfo,"",@"SHT_NOTE"
	.sectionflags	@"SHF_NOTE_NV_TKINFO"
	.tkinfo
        /*0018*/ 	.word	0x00000002
        /*0030*/ 	.string	""
        /*0030*/ 	.string	"ptxas"
        /*0030*/ 	.string	"Cuda compilation tools, release 13.0, V13.0.88"
        /*0030*/ 	.string	"Build cuda_13.0.r13.0/compiler.36424714_0"
        /*0030*/ 	.string	"-arch sm_100 -m 64 "



//--------------------- .note.nv.cuinfo           --------------------------
	.section	.note.nv.cuinfo,"",@"SHT_NOTE"
	.sectionflags	@"SHF_NOTE_NV_CUINFO"
        /*0018*/ 	.short	0x0002
        /*001a*/ 	.short	0x0064
        /*001c*/ 	.short	0x0082
	.zero		2


//--------------------- .nv.info                  --------------------------
	.section	.nv.info,"",@"SHT_CUDA_INFO"
	.align	4


	//----- nvinfo : EIATTR_REGCOUNT
	.align		4
        /*0000*/ 	.byte	0x04, 0x2f
        /*0002*/ 	.short	(.L_1 - .L_0)
	.align		4
.L_0:
        /*0004*/ 	.word	index@(_Z9RGBtoGrayPdS_S_S_ii)
        /*0008*/ 	.word	0x00000010


	//----- nvinfo : EIATTR_FRAME_SIZE
	.align		4
.L_1:
        /*000c*/ 	.byte	0x04, 0x11
        /*000e*/ 	.short	(.L_3 - .L_2)
	.align		4
.L_2:
        /*0010*/ 	.word	index@(_Z9RGBtoGrayPdS_S_S_ii)
        /*0014*/ 	.word	0x00000000


	//----- nvinfo : EIATTR_MIN_STACK_SIZE
	.align		4
.L_3:
        /*0018*/ 	.byte	0x04, 0x12
        /*001a*/ 	.short	(.L_5 - .L_4)
	.align		4
.L_4:
        /*001c*/ 	.word	index@(_Z9RGBtoGrayPdS_S_S_ii)
        /*0020*/ 	.word	0x00000000
.L_5:


//--------------------- .nv.compat                --------------------------
	.section	.nv.compat,"",@"SHT_CUDA_COMPAT_INFO"
	.align	4
        /*0000*/ 	.byte	0x02, 0x09, 0x00, 0x00, 0x02, 0x02, 0x01, 0x00, 0x02, 0x05, 0x05, 0x00, 0x03, 0x07, 0x01, 0x01
        /*0010*/ 	.byte	0x02, 0x03, 0x00, 0x00, 0x02, 0x06, 0x01, 0x00, 0x04, 0x0b, 0x08, 0x00, 0x01, 0x00, 0x00, 0x00
        /*0020*/ 	.byte	0x00, 0x00, 0x00, 0x00


//--------------------- .nv.info._Z9RGBtoGrayPdS_S_S_ii --------------------------
	.section	.nv.info._Z9RGBtoGrayPdS_S_S_ii,"",@"SHT_CUDA_INFO"
	.sectionflags	@""
	.align	4


	//----- nvinfo : EIATTR_CUDA_API_VERSION
	.align		4
        /*0000*/ 	.byte	0x04, 0x37
        /*0002*/ 	.short	(.L_7 - .L_6)
.L_6:
        /*0004*/ 	.word	0x00000082


	//----- nvinfo : EIATTR_KPARAM_INFO
	.align		4
.L_7:
        /*0008*/ 	.byte	0x04, 0x17
        /*000a*/ 	.short	(.L_9 - .L_8)
.L_8:
        /*000c*/ 	.word	0x00000000
        /*0010*/ 	.short	0x0005
        /*0012*/ 	.short	0x0024
        /*0014*/ 	.byte	0x00, 0xf0, 0x11, 0x00


	//----- nvinfo : EIATTR_KPARAM_INFO
	.align		4
.L_9:
        /*0018*/ 	.byte	0x04, 0x17
        /*001a*/ 	.short	(.L_11 - .L_10)
.L_10:
        /*001c*/ 	.word	0x00000000
        /*0020*/ 	.short	0x0004
        /*0022*/ 	.short	0x0020
        /*0024*/ 	.byte	0x00, 0xf0, 0x11, 0x00


	//----- nvinfo : EIATTR_KPARAM_INFO
	.align		4
.L_11:
        /*0028*/ 	.byte	0x04, 0x17
        /*002a*/ 	.short	(.L_13 - .L_12)
.L_12:
        /*002c*/ 	.word	0x00000000
        /*0030*/ 	.short	0x0003
        /*0032*/ 	.short	0x0018
        /*0034*/ 	.byte	0x00, 0xf5, 0x21, 0x00


	//----- nvinfo : EIATTR_KPARAM_INFO
	.align		4
.L_13:
        /*0038*/ 	.byte	0x04, 0x17
        /*003a*/ 	.short	(.L_15 - .L_14)
.L_14:
        /*003c*/ 	.word	0x00000000
        /*0040*/ 	.short	0x0002
        /*0042*/ 	.short	0x0010
        /*0044*/ 	.byte	0x00, 0xf5, 0x21, 0x00


	//----- nvinfo : EIATTR_KPARAM_INFO
	.align		4
.L_15:
        /*0048*/ 	.byte	0x04, 0x17
        /*004a*/ 	.short	(.L_17 - .L_16)
.L_16:
        /*004c*/ 	.word	0x00000000
        /*0050*/ 	.short	0x0001
        /*0052*/ 	.short	0x0008
        /*0054*/ 	.byte	0x00, 0xf5, 0x21, 0x00


	//----- nvinfo : EIATTR_KPARAM_INFO
	.align		4
.L_17:
        /*0058*/ 	.byte	0x04, 0x17
        /*005a*/ 	.short	(.L_19 - .L_18)
.L_18:
        /*005c*/ 	.word	0x00000000
        /*0060*/ 	.short	0x0000
        /*0062*/ 	.short	0x0000
        /*0064*/ 	.byte	0x00, 0xf5, 0x21, 0x00


	//----- nvinfo : EIATTR_SPARSE_MMA_MASK
	.align		4
.L_19:
        /*0068*/ 	.byte	0x03, 0x50
        /*006a*/ 	.short	0x0000


	//----- nvinfo : EIATTR_MAXREG_COUNT
	.align		4
        /*006c*/ 	.byte	0x03, 0x1b
        /*006e*/ 	.short	0x00ff


	//----- nvinfo : EIATTR_MERCURY_ISA_VERSION
	.align		4
        /*0070*/ 	.byte	0x03, 0x5f
        /*0072*/ 	.short	0x0101


	//----- nvinfo : EIATTR_VRC_CTA_INIT_COUNT
	.align		4
        /*0074*/ 	.byte	0x02, 0x4a
	.zero		1
	.zero		1


	//----- nvinfo : EIATTR_EXIT_INSTR_OFFSETS
	.align		4
        /*0078*/ 	.byte	0x04, 0x1c
        /*007a*/ 	.short	(.L_21 - .L_20)


	//   ....[0]....
.L_20:
        /*007c*/ 	.word	0x000000c0


	//   ....[1]....
        /*0080*/ 	.word	0x00000240


	//----- nvinfo : EIATTR_CBANK_PARAM_SIZE
	.align		4
.L_21:
        /*0084*/ 	.byte	0x03, 0x19
        /*0086*/ 	.short	0x0028


	//----- nvinfo : EIATTR_PARAM_CBANK
	.align		4
        /*0088*/ 	.byte	0x04, 0x0a
        /*008a*/ 	.short	(.L_23 - .L_22)
	.align		4
.L_22:
        /*008c*/ 	.word	index@(.nv.constant0._Z9RGBtoGrayPdS_S_S_ii)
        /*0090*/ 	.short	0x0380
        /*0092*/ 	.short	0x0028


	//----- nvinfo : EIATTR_SW_WAR
	.align		4
.L_23:
        /*0094*/ 	.byte	0x04, 0x36
        /*0096*/ 	.short	(.L_25 - .L_24)
.L_24:
        /*0098*/ 	.word	0x00000008
.L_25:


//--------------------- .nv.callgraph             --------------------------
	.section	.nv.callgraph,"",@"SHT_CUDA_CALLGRAPH"
	.align	4
	.sectionentsize	8
	.align		4
        /*0000*/ 	.word	0x00000000
	.align		4
        /*0004*/ 	.word	0xffffffff
	.align		4
        /*0008*/ 	.word	0x00000000
	.align		4
        /*000c*/ 	.word	0xfffffffe
	.align		4
        /*0010*/ 	.word	0x00000000
	.align		4
        /*0014*/ 	.word	0xfffffffd
	.align		4
        /*0018*/ 	.word	0x00000000
	.align		4
        /*001c*/ 	.word	0xfffffffc


//--------------------- .text._Z9RGBtoGrayPdS_S_S_ii --------------------------
	.section	.text._Z9RGBtoGrayPdS_S_S_ii,"ax",@progbits
	.align	128
        .global         _Z9RGBtoGrayPdS_S_S_ii
        .type           _Z9RGBtoGrayPdS_S_S_ii,@function
        .size           _Z9RGBtoGrayPdS_S_S_ii,(.L_x_1 - _Z9RGBtoGrayPdS_S_S_ii)
        .other          _Z9RGBtoGrayPdS_S_S_ii,@"STO_CUDA_ENTRY STV_DEFAULT"
_Z9RGBtoGrayPdS_S_S_ii:
.text._Z9RGBtoGrayPdS_S_S_ii:
[----:B------:R-:W-:Y:S01]  /*0000*/  LDC R1, c[0x0][0x37c] ;  /* 0x0000df00ff017b82 */ /* 0x000fe20000000800 */
[----:B------:R-:W0:Y:S07]  /*0010*/  S2R R2, SR_TID.Y ;  /* 0x0000000000027919 */ /* 0x000e2e0000002200 */
[----:B------:R-:W1:Y:S01]  /*0020*/  LDC R0, c[0x0][0x360] ;  /* 0x0000d800ff007b82 */ /* 0x000e620000000800 */
[----:B------:R-:W2:Y:S01]  /*0030*/  LDCU.64 UR6, c[0x0][0x3a0] ;  /* 0x00007400ff0677ac */ /* 0x000ea20008000a00 */
[----:B------:R-:W1:Y:S06]  /*0040*/  S2R R3, SR_TID.X ;  /* 0x0000000000037919 */ /* 0x000e6c0000002100 */
[----:B------:R-:W0:Y:S08]  /*0050*/  S2UR UR5, SR_CTAID.Y ;  /* 0x00000000000579c3 */ /* 0x000e300000002600 */
[----:B------:R-:W0:Y:S08]  /*0060*/  LDC R7, c[0x0][0x364] ;  /* 0x0000d900ff077b82 */ /* 0x000e300000000800 */
[----:B------:R-:W1:Y:S01]  /*0070*/  S2UR UR4, SR_CTAID.X ;  /* 0x00000000000479c3 */ /* 0x000e620000002500 */
[----:B0-----:R-:W-:-:S05]  /*0080*/  IMAD R7, R7, UR5, R2 ;  /* 0x0000000507077c24 */ /* 0x001fca000f8e0202 */
[----:B--2---:R-:W-:Y:S01]  /*0090*/  ISETP.GE.AND P0, PT, R7, UR7, PT ;  /* 0x0000000707007c0c */ /* 0x004fe2000bf06270 */
[----:B-1----:R-:W-:-:S05]  /*00a0*/  IMAD R0, R0, UR4, R3 ;  /* 0x0000000400007c24 */ /* 0x002fca000f8e0203 */
[----:B------:R-:W-:-:S13]  /*00b0*/  ISETP.GE.OR P0, PT, R0, UR6, P0 ;  /* 0x0000000600007c0c */ /* 0x000fda0008706670 */
[----:B------:R-:W-:Y:S05]  /*00c0*/  @P0 EXIT ;  /* 0x000000000000094d */ /* 0x000fea0003800000 */
[----:B------:R-:W0:Y:S01]  /*00d0*/  LDC.64 R4, c[0x0][0x390] ;  /* 0x0000e400ff047b82 */ /* 0x000e220000000a00 */
[----:B------:R-:W1:Y:S01]  /*00e0*/  LDCU.64 UR4, c[0x0][0x358] ;  /* 0x00006b00ff0477ac */ /* 0x000e620008000a00 */
[----:B------:R-:W-:-:S06]  /*00f0*/  IMAD R13, R0, UR6, R7 ;  /* 0x00000006000d7c24 */ /* 0x000fcc000f8e0207 */
[----:B------:R-:W2:Y:S08]  /*0100*/  LDC.64 R2, c[0x0][0x388] ;  /* 0x0000e200ff027b82 */ /* 0x000eb00000000a00 */
[----:B------:R-:W3:Y:S01]  /*0110*/  LDC.64 R8, c[0x0][0x398] ;  /* 0x0000e600ff087b82 */ /* 0x000ee20000000a00 */
[----:B0-----:R-:W-:-:S07]  /*0120*/  IMAD.WIDE R4, R13, 0x8, R4 ;  /* 0x000000080d047825 */ /* 0x001fce00078e0204 */
[----:B------:R-:W0:Y:S01]  /*0130*/  LDC.64 R10, c[0x0][0x380] ;  /* 0x0000e000ff0a7b82 */ /* 0x000e220000000a00 */
[----:B-1----:R-:W4:Y:S01]  /*0140*/  LDG.E.64 R4, desc[UR4][R4.64] ;  /* 0x0000000404047981 */ /* 0x002f22000c1e1b00 */
[----:B--2---:R-:W-:-:S06]  /*0150*/  IMAD.WIDE R2, R13, 0x8, R2 ;  /* 0x000000080d027825 */ /* 0x004fcc00078e0202 */
[----:B------:R-:W2:Y:S01]  /*0160*/  LDG.E.64 R2, desc[UR4][R2.64] ;  /* 0x0000000402027981 */ /* 0x000ea2000c1e1b00 */
[----:B---3--:R-:W-:-:S06]  /*0170*/  IMAD.WIDE R8, R13, 0x8, R8 ;  /* 0x000000080d087825 */ /* 0x008fcc00078e0208 */
[----:B------:R-:W3:Y:S01]  /*0180*/  LDG.E.64 R8, desc[UR4][R8.64] ;  /* 0x0000000408087981 */ /* 0x000ee2000c1e1b00 */
[----:B------:R-:W-:Y:S01]  /*0190*/  UMOV UR8, 0x39581062 ;  /* 0x3958106200087882 */ /* 0x000fe20000000000 */
[----:B------:R-:W-:Y:S02]  /*01a0*/  UMOV UR9, 0x3fe2c8b4 ;  /* 0x3fe2c8b400097882 */ /* 0x000fe40000000000 */
[----:B----4-:R-:W-:Y:S01]  /*01b0*/  DMUL R6, R4, UR8 ;  /* 0x0000000804067c28 */ /* 0x010fe20008000000 */
[----:B------:R-:W-:Y:S01]  /*01c0*/  UMOV UR8, 0xe5604189 ;  /* 0xe560418900087882 */ /* 0x000fe20000000000 */
[----:B------:R-:W-:Y:S01]  /*01d0*/  UMOV UR9, 0x3fd322d0 ;  /* 0x3fd322d000097882 */ /* 0x000fe20000000000 */
[----:B0-----:R-:W-:-:S05]  /*01e0*/  IMAD.WIDE R4, R13, 0x8, R10 ;  /* 0x000000080d047825 */ /* 0x001fca00078e020a */
[----:B--2---:R-:W-:Y:S01]  /*01f0*/  DFMA R6, R2, UR8, R6 ;  /* 0x0000000802067c2b */ /* 0x004fe20008000006 */
[----:B------:R-:W-:Y:S01]  /*0200*/  UMOV UR8, 0x9fbe76c9 ;  /* 0x9fbe76c900087882 */ /* 0x000fe20000000000 */
[----:B------:R-:W-:-:S06]  /*0210*/  UMOV UR9, 0x3fbd2f1a ;  /* 0x3fbd2f1a00097882 */ /* 0x000fcc0000000000 */
[----:B---3--:R-:W-:-:S07]  /*0220*/  DFMA R6, R8, UR8, R6 ;  /* 0x0000000808067c2b */ /* 0x008fce0008000006 */
[----:B------:R-:W-:Y:S01]  /*0230*/  STG.E.64 desc[UR4][R4.64], R6 ;  /* 0x0000000604007986 */ /* 0x000fe2000c101b04 */
[----:B------:R-:W-:Y:S05]  /*0240*/  EXIT ;  /* 0x000000000000794d */ /* 0x000fea0003800000 */
.L_x_0:
[----:B------:R-:W-:-:S00]  /*0250*/  BRA `(.L_x_0) ;  /* 0xfffffffc00fc7947 */ /* 0x000fc0000383ffff */
[----:B------:R-:W-:-:S00]  /*0260*/  NOP ;  /* 0x0000000000007918 */ /* 0x000fc00000000000 */
        /* <DEDUP_REMOVED lines=9> */
.L_x_1:


//--------------------- .nv.shared.reserved.0     --------------------------
	.section	.nv.shared.reserved.0,"aw",@nobits
	.weak		__nv_reservedSMEM_offset_0_alias
	.size		__nv_reservedSMEM_offset_0_alias, 0, 64
	.other		__nv_reservedSMEM_offset_0_alias,@"STO_CUDA_RESERVED_SHARED STV_DEFAULT"
__nv_reservedSMEM_offset_0_alias:
	.zero		0
	.zero		64


//--------------------- .nv.constant0._Z9RGBtoGrayPdS_S_S_ii --------------------------
	.section	.nv.constant0._Z9RGBtoGrayPdS_S_S_ii,"a",@progbits
	.sectionflags	@""
	.align	4
.nv.constant0._Z9RGBtoGrayPdS_S_S_ii:
	.zero		936


//--------------------- SYMBOLS --------------------------

	.type		.nv.reservedSmem.offset0,@object
	.size		.nv.reservedSmem.offset0,0x4
